//
// Generated by NVIDIA NVVM Compiler
//
// Compiler Build ID: CL-36424714
// Cuda compilation tools, release 13.0, V13.0.88
// Based on NVVM 20.0.0
//

.version 9.0
.target sm_100
.address_size 64

	// .globl	_Z20reduce_atomic_kernelPKfPfi
.extern .shared .align 16 .b8 sh[];

.visible .entry _Z20reduce_atomic_kernelPKfPfi(
	.param .u64 .ptr .align 1 _Z20reduce_atomic_kernelPKfPfi_param_0,
	.param .u64 .ptr .align 1 _Z20reduce_atomic_kernelPKfPfi_param_1,
	.param .u32 _Z20reduce_atomic_kernelPKfPfi_param_2
)
{
	.reg .pred 	%p<2>;
	.reg .b32 	%r<6>;
	.reg .b32 	%f<3>;
	.reg .b64 	%rd<7>;

	ld.param.u64 	%rd1, [_Z20reduce_atomic_kernelPKfPfi_param_0];
	ld.param.u64 	%rd2, [_Z20reduce_atomic_kernelPKfPfi_param_1];
	ld.param.u32 	%r2, [_Z20reduce_atomic_kernelPKfPfi_param_2];
	mov.u32 	%r3, %ctaid.x;
	mov.u32 	%r4, %ntid.x;
	mov.u32 	%r5, %tid.x;
	mad.lo.s32 	%r1, %r3, %r4, %r5;
	setp.ge.s32 	%p1, %r1, %r2;
	@%p1 bra 	$L__BB0_2;
	cvta.to.global.u64 	%rd3, %rd1;
	cvta.to.global.u64 	%rd4, %rd2;
	mul.wide.s32 	%rd5, %r1, 4;
	add.s64 	%rd6, %rd3, %rd5;
	ld.global.nc.f32 	%f1, [%rd6];
	atom.global.add.f32 	%f2, [%rd4], %f1;
$L__BB0_2:
	ret;

}
	// .globl	_Z20reduce_shared_kernelPKfPfi
.visible .entry _Z20reduce_shared_kernelPKfPfi(
	.param .u64 .ptr .align 1 _Z20reduce_shared_kernelPKfPfi_param_0,
	.param .u64 .ptr .align 1 _Z20reduce_shared_kernelPKfPfi_param_1,
	.param .u32 _Z20reduce_shared_kernelPKfPfi_param_2
)
{
	.reg .pred 	%p<7>;
	.reg .b32 	%r<17>;
	.reg .b32 	%f<14>;
	.reg .b64 	%rd<11>;

	ld.param.u64 	%rd3, [_Z20reduce_shared_kernelPKfPfi_param_0];
	ld.param.u64 	%rd2, [_Z20reduce_shared_kernelPKfPfi_param_1];
	ld.param.u32 	%r9, [_Z20reduce_shared_kernelPKfPfi_param_2];
	cvta.to.global.u64 	%rd1, %rd3;
	mov.u32 	%r1, %tid.x;
	mov.u32 	%r2, %ctaid.x;
	mov.u32 	%r16, %ntid.x;
	mul.lo.s32 	%r10, %r16, %r2;
	shl.b32 	%r11, %r10, 1;
	add.s32 	%r4, %r11, %r1;
	setp.ge.u32 	%p1, %r4, %r9;
	mov.f32 	%f13, 0f00000000;
	@%p1 bra 	$L__BB1_2;
	mul.wide.u32 	%rd4, %r4, 4;
	add.s64 	%rd5, %rd1, %rd4;
	ld.global.nc.f32 	%f6, [%rd5];
	add.f32 	%f13, %f6, 0f00000000;
$L__BB1_2:
	add.s32 	%r5, %r4, %r16;
	setp.ge.u32 	%p2, %r5, %r9;
	@%p2 bra 	$L__BB1_4;
	mul.wide.u32 	%rd6, %r5, 4;
	add.s64 	%rd7, %rd1, %rd6;
	ld.global.nc.f32 	%f7, [%rd7];
	add.f32 	%f13, %f13, %f7;
$L__BB1_4:
	shl.b32 	%r12, %r1, 2;
	mov.u32 	%r13, sh;
	add.s32 	%r6, %r13, %r12;
	st.shared.f32 	[%r6], %f13;
	bar.sync 	0;
	setp.lt.u32 	%p3, %r16, 2;
	@%p3 bra 	$L__BB1_8;
$L__BB1_5:
	shr.u32 	%r8, %r16, 1;
	setp.ge.u32 	%p4, %r1, %r8;
	@%p4 bra 	$L__BB1_7;
	shl.b32 	%r14, %r8, 2;
	add.s32 	%r15, %r6, %r14;
	ld.shared.f32 	%f8, [%r15];
	ld.shared.f32 	%f9, [%r6];
	add.f32 	%f10, %f8, %f9;
	st.shared.f32 	[%r6], %f10;
$L__BB1_7:
	bar.sync 	0;
	setp.gt.u32 	%p5, %r16, 3;
	mov.u32 	%r16, %r8;
	@%p5 bra 	$L__BB1_5;
$L__BB1_8:
	setp.ne.s32 	%p6, %r1, 0;
	@%p6 bra 	$L__BB1_10;
	ld.shared.f32 	%f11, [sh];
	cvta.to.global.u64 	%rd8, %rd2;
	mul.wide.u32 	%rd9, %r2, 4;
	add.s64 	%rd10, %rd8, %rd9;
	st.global.f32 	[%rd10], %f11;
$L__BB1_10:
	ret;

}
	// .globl	_Z18scan_hillis_kernelPKfPfS1_i
.visible .entry _Z18scan_hillis_kernelPKfPfS1_i(
	.param .u64 .ptr .align 1 _Z18scan_hillis_kernelPKfPfS1_i_param_0,
	.param .u64 .ptr .align 1 _Z18scan_hillis_kernelPKfPfS1_i_param_1,
	.param .u64 .ptr .align 1 _Z18scan_hillis_kernelPKfPfS1_i_param_2,
	.param .u32 _Z18scan_hillis_kernelPKfPfS1_i_param_3
)
{
	.reg .pred 	%p<8>;
	.reg .b32 	%r<23>;
	.reg .b32 	%f<16>;
	.reg .b64 	%rd<13>;

	ld.param.u64 	%rd1, [_Z18scan_hillis_kernelPKfPfS1_i_param_0];
	ld.param.u64 	%rd2, [_Z18scan_hillis_kernelPKfPfS1_i_param_1];
	ld.param.u64 	%rd3, [_Z18scan_hillis_kernelPKfPfS1_i_param_2];
	ld.param.u32 	%r10, [_Z18scan_hillis_kernelPKfPfS1_i_param_3];
	mov.u32 	%r1, %tid.x;
	mov.u32 	%r2, %ctaid.x;
	mov.u32 	%r3, %ntid.x;
	mul.lo.s32 	%r4, %r2, %r3;
	add.s32 	%r5, %r4, %r1;
	setp.ge.s32 	%p1, %r5, %r10;
	mov.f32 	%f13, 0f00000000;
	@%p1 bra 	$L__BB2_2;
	cvta.to.global.u64 	%rd4, %rd1;
	mul.wide.s32 	%rd5, %r5, 4;
	add.s64 	%rd6, %rd4, %rd5;
	ld.global.nc.f32 	%f13, [%rd6];
$L__BB2_2:
	shl.b32 	%r11, %r1, 2;
	mov.u32 	%r12, sh;
	add.s32 	%r6, %r12, %r11;
	st.shared.f32 	[%r6], %f13;
	bar.sync 	0;
	setp.lt.u32 	%p2, %r3, 2;
	@%p2 bra 	$L__BB2_7;
	mov.b32 	%r22, 1;
$L__BB2_4:
	setp.lt.u32 	%p3, %r1, %r22;
	mov.f32 	%f14, 0f00000000;
	@%p3 bra 	$L__BB2_6;
	sub.s32 	%r14, %r1, %r22;
	shl.b32 	%r15, %r14, 2;
	add.s32 	%r17, %r12, %r15;
	ld.shared.f32 	%f14, [%r17];
$L__BB2_6:
	bar.sync 	0;
	ld.shared.f32 	%f9, [%r6];
	add.f32 	%f10, %f14, %f9;
	st.shared.f32 	[%r6], %f10;
	bar.sync 	0;
	shl.b32 	%r22, %r22, 1;
	setp.lt.u32 	%p4, %r22, %r3;
	@%p4 bra 	$L__BB2_4;
$L__BB2_7:
	setp.ge.s32 	%p5, %r5, %r10;
	@%p5 bra 	$L__BB2_9;
	ld.shared.f32 	%f11, [%r6];
	cvta.to.global.u64 	%rd7, %rd2;
	mul.wide.s32 	%rd8, %r5, 4;
	add.s64 	%rd9, %rd7, %rd8;
	st.global.f32 	[%rd9], %f11;
$L__BB2_9:
	setp.ne.s32 	%p6, %r1, 0;
	@%p6 bra 	$L__BB2_13;
	sub.s32 	%r18, %r10, %r4;
	min.u32 	%r9, %r18, %r3;
	setp.eq.s32 	%p7, %r18, 0;
	mov.f32 	%f15, 0f00000000;
	@%p7 bra 	$L__BB2_12;
	shl.b32 	%r19, %r9, 2;
	add.s32 	%r21, %r12, %r19;
	ld.shared.f32 	%f15, [%r21+-4];
$L__BB2_12:
	cvta.to.global.u64 	%rd10, %rd3;
	mul.wide.u32 	%rd11, %r2, 4;
	add.s64 	%rd12, %rd10, %rd11;
	st.global.f32 	[%rd12], %f15;
$L__BB2_13:
	ret;

}
	// .globl	_Z20scan_blelloch_kernelPKfPfS1_i
.visible .entry _Z20scan_blelloch_kernelPKfPfS1_i(
	.param .u64 .ptr .align 1 _Z20scan_blelloch_kernelPKfPfS1_i_param_0,
	.param .u64 .ptr .align 1 _Z20scan_blelloch_kernelPKfPfS1_i_param_1,
	.param .u64 .ptr .align 1 _Z20scan_blelloch_kernelPKfPfS1_i_param_2,
	.param .u32 _Z20scan_blelloch_kernelPKfPfS1_i_param_3
)
{
	.reg .pred 	%p<12>;
	.reg .b32 	%r<44>;
	.reg .b32 	%f<19>;
	.reg .b64 	%rd<18>;

	ld.param.u64 	%rd4, [_Z20scan_blelloch_kernelPKfPfS1_i_param_0];
	ld.param.u64 	%rd2, [_Z20scan_blelloch_kernelPKfPfS1_i_param_1];
	ld.param.u64 	%rd3, [_Z20scan_blelloch_kernelPKfPfS1_i_param_2];
	ld.param.u32 	%r16, [_Z20scan_blelloch_kernelPKfPfS1_i_param_3];
	cvta.to.global.u64 	%rd1, %rd4;
	mov.u32 	%r1, %tid.x;
	mov.u32 	%r2, %ctaid.x;
	mov.u32 	%r3, %ntid.x;
	mul.lo.s32 	%r4, %r2, %r3;
	add.s32 	%r5, %r4, %r1;
	setp.ge.s32 	%p1, %r5, %r16;
	mov.f32 	%f17, 0f00000000;
	@%p1 bra 	$L__BB3_2;
	mul.wide.s32 	%rd5, %r5, 4;
	add.s64 	%rd6, %rd1, %rd5;
	ld.global.nc.f32 	%f17, [%rd6];
$L__BB3_2:
	shl.b32 	%r17, %r1, 2;
	mov.u32 	%r18, sh;
	add.s32 	%r6, %r18, %r17;
	st.shared.f32 	[%r6], %f17;
	bar.sync 	0;
	setp.lt.u32 	%p2, %r3, 2;
	@%p2 bra 	$L__BB3_7;
	shl.b32 	%r20, %r1, 1;
	add.s32 	%r7, %r20, 2;
	mov.b32 	%r42, 1;
$L__BB3_4:
	mul.lo.s32 	%r9, %r7, %r42;
	bar.sync 	0;
	setp.gt.s32 	%p3, %r9, %r3;
	@%p3 bra 	$L__BB3_6;
	sub.s32 	%r21, %r9, %r42;
	shl.b32 	%r22, %r21, 2;
	add.s32 	%r24, %r18, %r22;
	ld.shared.f32 	%f6, [%r24+-4];
	shl.b32 	%r25, %r42, 2;
	add.s32 	%r26, %r24, %r25;
	ld.shared.f32 	%f7, [%r26+-4];
	add.f32 	%f8, %f6, %f7;
	st.shared.f32 	[%r26+-4], %f8;
$L__BB3_6:
	shl.b32 	%r42, %r42, 1;
	setp.lt.s32 	%p4, %r42, %r3;
	@%p4 bra 	$L__BB3_4;
$L__BB3_7:
	bar.sync 	0;
	setp.ne.s32 	%p5, %r1, 0;
	@%p5 bra 	$L__BB3_9;
	shl.b32 	%r27, %r3, 2;
	add.s32 	%r29, %r18, %r27;
	mov.b32 	%r30, 0;
	st.shared.u32 	[%r29+-4], %r30;
$L__BB3_9:
	setp.lt.u32 	%p6, %r3, 2;
	@%p6 bra 	$L__BB3_14;
	shl.b32 	%r31, %r1, 1;
	add.s32 	%r11, %r31, 2;
	mov.u32 	%r43, %r3;
$L__BB3_11:
	shr.u32 	%r13, %r43, 1;
	mul.lo.s32 	%r14, %r11, %r13;
	bar.sync 	0;
	setp.gt.u32 	%p7, %r14, %r3;
	@%p7 bra 	$L__BB3_13;
	sub.s32 	%r32, %r14, %r13;
	shl.b32 	%r33, %r32, 2;
	add.s32 	%r35, %r18, %r33;
	ld.shared.f32 	%f9, [%r35+-4];
	shl.b32 	%r36, %r13, 2;
	add.s32 	%r37, %r35, %r36;
	ld.shared.f32 	%f10, [%r37+-4];
	st.shared.f32 	[%r35+-4], %f10;
	add.f32 	%f11, %f9, %f10;
	st.shared.f32 	[%r37+-4], %f11;
$L__BB3_13:
	setp.gt.u32 	%p8, %r43, 3;
	mov.u32 	%r43, %r13;
	@%p8 bra 	$L__BB3_11;
$L__BB3_14:
	setp.ge.s32 	%p9, %r5, %r16;
	bar.sync 	0;
	@%p9 bra 	$L__BB3_16;
	ld.shared.f32 	%f12, [%r6];
	add.f32 	%f13, %f17, %f12;
	cvta.to.global.u64 	%rd7, %rd2;
	mul.wide.s32 	%rd8, %r5, 4;
	add.s64 	%rd9, %rd7, %rd8;
	st.global.f32 	[%rd9], %f13;
$L__BB3_16:
	setp.ne.s32 	%p10, %r1, 0;
	@%p10 bra 	$L__BB3_20;
	sub.s32 	%r38, %r16, %r4;
	min.u32 	%r15, %r38, %r3;
	setp.eq.s32 	%p11, %r38, 0;
	mov.f32 	%f18, 0f00000000;
	@%p11 bra 	$L__BB3_19;
	shl.b32 	%r39, %r15, 2;
	add.s32 	%r41, %r18, %r39;
	ld.shared.f32 	%f15, [%r41+-4];
	cvt.s64.s32 	%rd10, %r4;
	cvt.u64.u32 	%rd11, %r15;
	add.s64 	%rd12, %rd11, %rd10;
	shl.b64 	%rd13, %rd12, 2;
	add.s64 	%rd14, %rd1, %rd13;
	ld.global.nc.f32 	%f16, [%rd14+-4];
	add.f32 	%f18, %f15, %f16;
$L__BB3_19:
	cvta.to.global.u64 	%rd15, %rd3;
	mul.wide.u32 	%rd16, %r2, 4;
	add.s64 	%rd17, %rd15, %rd16;
	st.global.f32 	[%rd17], %f18;
$L__BB3_20:
	ret;

}
	// .globl	_Z18add_offsets_kernelPfPKfi
.visible .entry _Z18add_offsets_kernelPfPKfi(
	.param .u64 .ptr .align 1 _Z18add_offsets_kernelPfPKfi_param_0,
	.param .u64 .ptr .align 1 _Z18add_offsets_kernelPfPKfi_param_1,
	.param .u32 _Z18add_offsets_kernelPfPKfi_param_2
)
{
	.reg .pred 	%p<4>;
	.reg .b32 	%r<7>;
	.reg .b32 	%f<4>;
	.reg .b64 	%rd<9>;

	ld.param.u64 	%rd1, [_Z18add_offsets_kernelPfPKfi_param_0];
	ld.param.u64 	%rd2, [_Z18add_offsets_kernelPfPKfi_param_1];
	ld.param.u32 	%r3, [_Z18add_offsets_kernelPfPKfi_param_2];
	mov.u32 	%r1, %ctaid.x;
	mov.u32 	%r4, %ntid.x;
	mov.u32 	%r5, %tid.x;
	mad.lo.s32 	%r2, %r1, %r4, %r5;
	setp.ge.s32 	%p1, %r2, %r3;
	setp.eq.s32 	%p2, %r1, 0;
	or.pred  	%p3, %p2, %p1;
	@%p3 bra 	$L__BB4_2;
	cvta.to.global.u64 	%rd3, %rd2;
	cvta.to.global.u64 	%rd4, %rd1;
	add.s32 	%r6, %r1, -1;
	mul.wide.u32 	%rd5, %r6, 4;
	add.s64 	%rd6, %rd3, %rd5;
	ld.global.f32 	%f1, [%rd6];
	mul.wide.s32 	%rd7, %r2, 4;
	add.s64 	%rd8, %rd4, %rd7;
	ld.global.f32 	%f2, [%rd8];
	add.f32 	%f3, %f1, %f2;
	st.global.f32 	[%rd8], %f3;
$L__BB4_2:
	ret;

}


// ===== COMPILED SASS (sm_100) =====

	.target	sm_100

	.elftype	@"ET_EXEC"


//--------------------- .note.nv.tkinfo           --------------------------
	.section	.note.nv.tkinfo,"",@"SHT_NOTE"
	.sectionflags	@"SHF_NOTE_NV_TKINFO"
	.tkinfo
        /*0018*/ 	.word	0x00000002
        /*0030*/ 	.string	""
        /*0030*/ 	.string	"ptxas"
        /*0030*/ 	.string	"Cuda compilation tools, release 13.0, V13.0.88"
        /*0030*/ 	.string	"Build cuda_13.0.r13.0/compiler.36424714_0"
        /*0030*/ 	.string	"-arch sm_100 -m 64 "



//--------------------- .note.nv.cuinfo           --------------------------
	.section	.note.nv.cuinfo,"",@"SHT_NOTE"
	.sectionflags	@"SHF_NOTE_NV_CUINFO"
        /*0018*/ 	.short	0x0002
        /*001a*/ 	.short	0x0064
        /*001c*/ 	.short	0x0082
	.zero		2


//--------------------- .nv.info                  --------------------------
	.section	.nv.info,"",@"SHT_CUDA_INFO"
	.align	4


	//----- nvinfo : EIATTR_REGCOUNT
	.align		4
        /*0000*/ 	.byte	0x04, 0x2f
        /*0002*/ 	.short	(.L_1 - .L_0)
	.align		4
.L_0:
        /*0004*/ 	.word	index@(_Z20reduce_atomic_kernelPKfPfi)
        /*0008*/ 	.word	0x00000008


	//----- nvinfo : EIATTR_FRAME_SIZE
	.align		4
.L_1:
        /*000c*/ 	.byte	0x04, 0x11
        /*000e*/ 	.short	(.L_3 - .L_2)
	.align		4
.L_2:
        /*0010*/ 	.word	index@(_Z20reduce_atomic_kernelPKfPfi)
        /*0014*/ 	.word	0x00000000


	//----- nvinfo : EIATTR_REGCOUNT
	.align		4
.L_3:
        /*0018*/ 	.byte	0x04, 0x2f
        /*001a*/ 	.short	(.L_5 - .L_4)
	.align		4
.L_4:
        /*001c*/ 	.word	index@(_Z20reduce_shared_kernelPKfPfi)
        /*0020*/ 	.word	0x00000010


	//----- nvinfo : EIATTR_FRAME_SIZE
	.align		4
.L_5:
        /*0024*/ 	.byte	0x04, 0x11
        /*0026*/ 	.short	(.L_7 - .L_6)
	.align		4
.L_6:
        /*0028*/ 	.word	index@(_Z20reduce_shared_kernelPKfPfi)
        /*002c*/ 	.word	0x00000000


	//----- nvinfo : EIATTR_REGCOUNT
	.align		4
.L_7:
        /*0030*/ 	.byte	0x04, 0x2f
        /*0032*/ 	.short	(.L_9 - .L_8)
	.align		4
.L_8:
        /*0034*/ 	.word	index@(_Z18scan_hillis_kernelPKfPfS1_i)
        /*0038*/ 	.word	0x00000010


	//----- nvinfo : EIATTR_FRAME_SIZE
	.align		4
.L_9:
        /*003c*/ 	.byte	0x04, 0x11
        /*003e*/ 	.short	(.L_11 - .L_10)
	.align		4
.L_10:
        /*0040*/ 	.word	index@(_Z18scan_hillis_kernelPKfPfS1_i)
        /*0044*/ 	.word	0x00000000


	//----- nvinfo : EIATTR_REGCOUNT
	.align		4
.L_11:
        /*0048*/ 	.byte	0x04, 0x2f
        /*004a*/ 	.short	(.L_13 - .L_12)
	.align		4
.L_12:
        /*004c*/ 	.word	index@(_Z20scan_blelloch_kernelPKfPfS1_i)
        /*0050*/ 	.word	0x00000015


	//----- nvinfo : EIATTR_FRAME_SIZE
	.align		4
.L_13:
        /*0054*/ 	.byte	0x04, 0x11
        /*0056*/ 	.short	(.L_15 - .L_14)
	.align		4
.L_14:
        /*0058*/ 	.word	index@(_Z20scan_blelloch_kernelPKfPfS1_i)
        /*005c*/ 	.word	0x00000000


	//----- nvinfo : EIATTR_REGCOUNT
	.align		4
.L_15:
        /*0060*/ 	.byte	0x04, 0x2f
        /*0062*/ 	.short	(.L_17 - .L_16)
	.align		4
.L_16:
        /*0064*/ 	.word	index@(_Z18add_offsets_kernelPfPKfi)
        /*0068*/ 	.word	0x0000000c


	//----- nvinfo : EIATTR_FRAME_SIZE
	.align		4
.L_17:
        /*006c*/ 	.byte	0x04, 0x11
        /*006e*/ 	.short	(.L_19 - .L_18)
	.align		4
.L_18:
        /*0070*/ 	.word	index@(_Z18add_offsets_kernelPfPKfi)
        /*0074*/ 	.word	0x00000000


	//----- nvinfo : EIATTR_MIN_STACK_SIZE
	.align		4
.L_19:
        /*0078*/ 	.byte	0x04, 0x12
        /*007a*/ 	.short	(.L_21 - .L_20)
	.align		4
.L_20:
        /*007c*/ 	.word	index@(_Z18add_offsets_kernelPfPKfi)
        /*0080*/ 	.word	0x00000000


	//----- nvinfo : EIATTR_MIN_STACK_SIZE
	.align		4
.L_21:
        /*0084*/ 	.byte	0x04, 0x12
        /*0086*/ 	.short	(.L_23 - .L_22)
	.align		4
.L_22:
        /*0088*/ 	.word	index@(_Z20scan_blelloch_kernelPKfPfS1_i)
        /*008c*/ 	.word	0x00000000


	//----- nvinfo : EIATTR_MIN_STACK_SIZE
	.align		4
.L_23:
        /*0090*/ 	.byte	0x04, 0x12
        /*0092*/ 	.short	(.L_25 - .L_24)
	.align		4
.L_24:
        /*0094*/ 	.word	index@(_Z18scan_hillis_kernelPKfPfS1_i)
        /*0098*/ 	.word	0x00000000


	//----- nvinfo : EIATTR_MIN_STACK_SIZE
	.align		4
.L_25:
        /*009c*/ 	.byte	0x04, 0x12
        /*009e*/ 	.short	(.L_27 - .L_26)
	.align		4
.L_26:
        /*00a0*/ 	.word	index@(_Z20reduce_shared_kernelPKfPfi)
        /*00a4*/ 	.word	0x00000000


	//----- nvinfo : EIATTR_MIN_STACK_SIZE
	.align		4
.L_27:
        /*00a8*/ 	.byte	0x04, 0x12
        /*00aa*/ 	.short	(.L_29 - .L_28)
	.align		4
.L_28:
        /*00ac*/ 	.word	index@(_Z20reduce_atomic_kernelPKfPfi)
        /*00b0*/ 	.word	0x00000000
.L_29:


//--------------------- .nv.compat                --------------------------
	.section	.nv.compat,"",@"SHT_CUDA_COMPAT_INFO"
	.align	4
        /*0000*/ 	.byte	0x02, 0x09, 0x00, 0x00, 0x02, 0x02, 0x01, 0x00, 0x02, 0x05, 0x05, 0x00, 0x03, 0x07, 0x01, 0x01
        /*0010*/ 	.byte	0x02, 0x03, 0x00, 0x00, 0x02, 0x06, 0x01, 0x00, 0x04, 0x0b, 0x08, 0x00, 0x09, 0x00, 0x00, 0x00
        /*0020*/ 	.byte	0x00, 0x00, 0x00, 0x00


//--------------------- .nv.info._Z18add_offsets_kernelPfPKfi --------------------------
	.section	.nv.info._Z18add_offsets_kernelPfPKfi,"",@"SHT_CUDA_INFO"
	.sectionflags	@""
	.align	4


	//----- nvinfo : EIATTR_CUDA_API_VERSION
	.align		4
        /*0000*/ 	.byte	0x04, 0x37
        /*0002*/ 	.short	(.L_31 - .L_30)
.L_30:
        /*0004*/ 	.word	0x00000082


	//----- nvinfo : EIATTR_KPARAM_INFO
	.align		4
.L_31:
        /*0008*/ 	.byte	0x04, 0x17
        /*000a*/ 	.short	(.L_33 - .L_32)
.L_32:
        /*000c*/ 	.word	0x00000000
        /*0010*/ 	.short	0x0002
        /*0012*/ 	.short	0x0010
        /*0014*/ 	.byte	0x00, 0xf0, 0x11, 0x00


	//----- nvinfo : EIATTR_KPARAM_INFO
	.align		4
.L_33:
        /*0018*/ 	.byte	0x04, 0x17
        /*001a*/ 	.short	(.L_35 - .L_34)
.L_34:
        /*001c*/ 	.word	0x00000000
        /*0020*/ 	.short	0x0001
        /*0022*/ 	.short	0x0008
        /*0024*/ 	.byte	0x00, 0xf5, 0x21, 0x00


	//----- nvinfo : EIATTR_KPARAM_INFO
	.align		4
.L_35:
        /*0028*/ 	.byte	0x04, 0x17
        /*002a*/ 	.short	(.L_37 - .L_36)
.L_36:
        /*002c*/ 	.word	0x00000000
        /*0030*/ 	.short	0x0000
        /*0032*/ 	.short	0x0000
        /*0034*/ 	.byte	0x00, 0xf5, 0x21, 0x00


	//----- nvinfo : EIATTR_SPARSE_MMA_MASK
	.align		4
.L_37:
        /*0038*/ 	.byte	0x03, 0x50
        /*003a*/ 	.short	0x0000


	//----- nvinfo : EIATTR_MAXREG_COUNT
	.align		4
        /*003c*/ 	.byte	0x03, 0x1b
        /*003e*/ 	.short	0x00ff


	//----- nvinfo : EIATTR_MERCURY_ISA_VERSION
	.align		4
        /*0040*/ 	.byte	0x03, 0x5f
        /*0042*/ 	.short	0x0101


	//----- nvinfo : EIATTR_VRC_CTA_INIT_COUNT
	.align		4
        /*0044*/ 	.byte	0x02, 0x4a
	.zero		1
	.zero		1


	//----- nvinfo : EIATTR_EXIT_INSTR_OFFSETS
	.align		4
        /*0048*/ 	.byte	0x04, 0x1c
        /*004a*/ 	.short	(.L_39 - .L_38)


	//   ....[0]....
.L_38:
        /*004c*/ 	.word	0x00000080


	//   ....[1]....
        /*0050*/ 	.word	0x00000130


	//----- nvinfo : EIATTR_CBANK_PARAM_SIZE
	.align		4
.L_39:
        /*0054*/ 	.byte	0x03, 0x19
        /*0056*/ 	.short	0x0014


	//----- nvinfo : EIATTR_PARAM_CBANK
	.align		4
        /*0058*/ 	.byte	0x04, 0x0a
        /*005a*/ 	.short	(.L_41 - .L_40)
	.align		4
.L_40:
        /*005c*/ 	.word	index@(.nv.constant0._Z18add_offsets_kernelPfPKfi)
        /*0060*/ 	.short	0x0380
        /*0062*/ 	.short	0x0014


	//----- nvinfo : EIATTR_SW_WAR
	.align		4
.L_41:
        /*0064*/ 	.byte	0x04, 0x36
        /*0066*/ 	.short	(.L_43 - .L_42)
.L_42:
        /*0068*/ 	.word	0x00000008
.L_43:


//--------------------- .nv.info._Z20scan_blelloch_kernelPKfPfS1_i --------------------------
	.section	.nv.info._Z20scan_blelloch_kernelPKfPfS1_i,"",@"SHT_CUDA_INFO"
	.sectionflags	@""
	.align	4


	//----- nvinfo : EIATTR_CUDA_API_VERSION
	.align		4
        /*0000*/ 	.byte	0x04, 0x37
        /*0002*/ 	.short	(.L_45 - .L_44)
.L_44:
        /*0004*/ 	.word	0x00000082


	//----- nvinfo : EIATTR_KPARAM_INFO
	.align		4
.L_45:
        /*0008*/ 	.byte	0x04, 0x17
        /*000a*/ 	.short	(.L_47 - .L_46)
.L_46:
        /*000c*/ 	.word	0x00000000
        /*0010*/ 	.short	0x0003
        /*0012*/ 	.short	0x0018
        /*0014*/ 	.byte	0x00, 0xf0, 0x11, 0x00


	//----- nvinfo : EIATTR_KPARAM_INFO
	.align		4
.L_47:
        /*0018*/ 	.byte	0x04, 0x17
        /*001a*/ 	.short	(.L_49 - .L_48)
.L_48:
        /*001c*/ 	.word	0x00000000
        /*0020*/ 	.short	0x0002
        /*0022*/ 	.short	0x0010
        /*0024*/ 	.byte	0x00, 0xf5, 0x21, 0x00


	//----- nvinfo : EIATTR_KPARAM_INFO
	.align		4
.L_49:
        /*0028*/ 	.byte	0x04, 0x17
        /*002a*/ 	.short	(.L_51 - .L_50)
.L_50:
        /*002c*/ 	.word	0x00000000
        /*0030*/ 	.short	0x0001
        /*0032*/ 	.short	0x0008
        /*0034*/ 	.byte	0x00, 0xf5, 0x21, 0x00


	//----- nvinfo : EIATTR_KPARAM_INFO
	.align		4
.L_51:
        /*0038*/ 	.byte	0x04, 0x17
        /*003a*/ 	.short	(.L_53 - .L_52)
.L_52:
        /*003c*/ 	.word	0x00000000
        /*0040*/ 	.short	0x0000
        /*0042*/ 	.short	0x0000
        /*0044*/ 	.byte	0x00, 0xf5, 0x21, 0x00


	//----- nvinfo : EIATTR_SPARSE_MMA_MASK
	.align		4
.L_53:
        /*0048*/ 	.byte	0x03, 0x50
        /*004a*/ 	.short	0x0000


	//----- nvinfo : EIATTR_MAXREG_COUNT
	.align		4
        /*004c*/ 	.byte	0x03, 0x1b
        /*004e*/ 	.short	0x00ff


	//----- nvinfo : EIATTR_NUM_BARRIERS
	.align		4
        /*0050*/ 	.byte	0x02, 0x4c
        /*0052*/ 	.byte	0x01
	.zero		1


	//----- nvinfo : EIATTR_MERCURY_ISA_VERSION
	.align		4
        /*0054*/ 	.byte	0x03, 0x5f
        /*0056*/ 	.short	0x0101


	//----- nvinfo : EIATTR_VRC_CTA_INIT_COUNT
	.align		4
        /*0058*/ 	.byte	0x02, 0x4a
	.zero		1
	.zero		1


	//----- nvinfo : EIATTR_EXIT_INSTR_OFFSETS
	.align		4
        /*005c*/ 	.byte	0x04, 0x1c
        /*005e*/ 	.short	(.L_55 - .L_54)


	//   ....[0]....
.L_54:
        /*0060*/ 	.word	0x00000440


	//   ....[1]....
        /*0064*/ 	.word	0x00000560


	//----- nvinfo : EIATTR_CBANK_PARAM_SIZE
	.align		4
.L_55:
        /*0068*/ 	.byte	0x03, 0x19
        /*006a*/ 	.short	0x001c


	//----- nvinfo : EIATTR_PARAM_CBANK
	.align		4
        /*006c*/ 	.byte	0x04, 0x0a
        /*006e*/ 	.short	(.L_57 - .L_56)
	.align		4
.L_56:
        /*0070*/ 	.word	index@(.nv.constant0._Z20scan_blelloch_kernelPKfPfS1_i)
        /*0074*/ 	.short	0x0380
        /*0076*/ 	.short	0x001c


	//----- nvinfo : EIATTR_SW_WAR
	.align		4
.L_57:
        /*0078*/ 	.byte	0x04, 0x36
        /*007a*/ 	.short	(.L_59 - .L_58)
.L_58:
        /*007c*/ 	.word	0x00000008
.L_59:


//--------------------- .nv.info._Z18scan_hillis_kernelPKfPfS1_i --------------------------
	.section	.nv.info._Z18scan_hillis_kernelPKfPfS1_i,"",@"SHT_CUDA_INFO"
	.sectionflags	@""
	.align	4


	//----- nvinfo : EIATTR_CUDA_API_VERSION
	.align		4
        /*0000*/ 	.byte	0x04, 0x37
        /*0002*/ 	.short	(.L_61 - .L_60)
.L_60:
        /*0004*/ 	.word	0x00000082


	//----- nvinfo : EIATTR_KPARAM_INFO
	.align		4
.L_61:
        /*0008*/ 	.byte	0x04, 0x17
        /*000a*/ 	.short	(.L_63 - .L_62)
.L_62:
        /*000c*/ 	.word	0x00000000
        /*0010*/ 	.short	0x0003
        /*0012*/ 	.short	0x0018
        /*0014*/ 	.byte	0x00, 0xf0, 0x11, 0x00


	//----- nvinfo : EIATTR_KPARAM_INFO
	.align		4
.L_63:
        /*0018*/ 	.byte	0x04, 0x17
        /*001a*/ 	.short	(.L_65 - .L_64)
.L_64:
        /*001c*/ 	.word	0x00000000
        /*0020*/ 	.short	0x0002
        /*0022*/ 	.short	0x0010
        /*0024*/ 	.byte	0x00, 0xf5, 0x21, 0x00


	//----- nvinfo : EIATTR_KPARAM_INFO
	.align		4
.L_65:
        /*0028*/ 	.byte	0x04, 0x17
        /*002a*/ 	.short	(.L_67 - .L_66)
.L_66:
        /*002c*/ 	.word	0x00000000
        /*0030*/ 	.short	0x0001
        /*0032*/ 	.short	0x0008
        /*0034*/ 	.byte	0x00, 0xf5, 0x21, 0x00


	//----- nvinfo : EIATTR_KPARAM_INFO
	.align		4
.L_67:
        /*0038*/ 	.byte	0x04, 0x17
        /*003a*/ 	.short	(.L_69 - .L_68)
.L_68:
        /*003c*/ 	.word	0x00000000
        /*0040*/ 	.short	0x0000
        /*0042*/ 	.short	0x0000
        /*0044*/ 	.byte	0x00, 0xf5, 0x21, 0x00


	//----- nvinfo : EIATTR_SPARSE_MMA_MASK
	.align		4
.L_69:
        /*0048*/ 	.byte	0x03, 0x50
        /*004a*/ 	.short	0x0000


	//----- nvinfo : EIATTR_MAXREG_COUNT
	.align		4
        /*004c*/ 	.byte	0x03, 0x1b
        /*004e*/ 	.short	0x00ff


	//----- nvinfo : EIATTR_NUM_BARRIERS
	.align		4
        /*0050*/ 	.byte	0x02, 0x4c
        /*0052*/ 	.byte	0x01
	.zero		1


	//----- nvinfo : EIATTR_MERCURY_ISA_VERSION
	.align		4
        /*0054*/ 	.byte	0x03, 0x5f
        /*0056*/ 	.short	0x0101


	//----- nvinfo : EIATTR_VRC_CTA_INIT_COUNT
	.align		4
        /*0058*/ 	.byte	0x02, 0x4a
	.zero		1
	.zero		1


	//----- nvinfo : EIATTR_EXIT_INSTR_OFFSETS
	.align		4
        /*005c*/ 	.byte	0x04, 0x1c
        /*005e*/ 	.short	(.L_71 - .L_70)


	//   ....[0]....
.L_70:
        /*0060*/ 	.word	0x000002a0


	//   ....[1]....
        /*0064*/ 	.word	0x00000340


	//----- nvinfo : EIATTR_CBANK_PARAM_SIZE
	.align		4
.L_71:
        /*0068*/ 	.byte	0x03, 0x19
        /*006a*/ 	.short	0x001c


	//----- nvinfo : EIATTR_PARAM_CBANK
	.align		4
        /*006c*/ 	.byte	0x04, 0x0a
        /*006e*/ 	.short	(.L_73 - .L_72)
	.align		4
.L_72:
        /*0070*/ 	.word	index@(.nv.constant0._Z18scan_hillis_kernelPKfPfS1_i)
        /*0074*/ 	.short	0x0380
        /*0076*/ 	.short	0x001c


	//----- nvinfo : EIATTR_SW_WAR
	.align		4
.L_73:
        /*0078*/ 	.byte	0x04, 0x36
        /*007a*/ 	.short	(.L_75 - .L_74)
.L_74:
        /*007c*/ 	.word	0x00000008
.L_75:


//--------------------- .nv.info._Z20reduce_shared_kernelPKfPfi --------------------------
	.section	.nv.info._Z20reduce_shared_kernelPKfPfi,"",@"SHT_CUDA_INFO"
	.sectionflags	@""
	.align	4


	//----- nvinfo : EIATTR_CUDA_API_VERSION
	.align		4
        /*0000*/ 	.byte	0x04, 0x37
        /*0002*/ 	.short	(.L_77 - .L_76)
.L_76:
        /*0004*/ 	.word	0x00000082


	//----- nvinfo : EIATTR_KPARAM_INFO
	.align		4
.L_77:
        /*0008*/ 	.byte	0x04, 0x17
        /*000a*/ 	.short	(.L_79 - .L_78)
.L_78:
        /*000c*/ 	.word	0x00000000
        /*0010*/ 	.short	0x0002
        /*0012*/ 	.short	0x0010
        /*0014*/ 	.byte	0x00, 0xf0, 0x11, 0x00


	//----- nvinfo : EIATTR_KPARAM_INFO
	.align		4
.L_79:
        /*0018*/ 	.byte	0x04, 0x17
        /*001a*/ 	.short	(.L_81 - .L_80)
.L_80:
        /*001c*/ 	.word	0x00000000
        /*0020*/ 	.short	0x0001
        /*0022*/ 	.short	0x0008
        /*0024*/ 	.byte	0x00, 0xf5, 0x21, 0x00


	//----- nvinfo : EIATTR_KPARAM_INFO
	.align		4
.L_81:
        /*0028*/ 	.byte	0x04, 0x17
        /*002a*/ 	.short	(.L_83 - .L_82)
.L_82:
        /*002c*/ 	.word	0x00000000
        /*0030*/ 	.short	0x0000
        /*0032*/ 	.short	0x0000
        /*0034*/ 	.byte	0x00, 0xf5, 0x21, 0x00


	//----- nvinfo : EIATTR_SPARSE_MMA_MASK
	.align		4
.L_83:
        /*0038*/ 	.byte	0x03, 0x50
        /*003a*/ 	.short	0x0000


	//----- nvinfo : EIATTR_MAXREG_COUNT
	.align		4
        /*003c*/ 	.byte	0x03, 0x1b
        /*003e*/ 	.short	0x00ff


	//----- nvinfo : EIATTR_NUM_BARRIERS
	.align		4
        /*0040*/ 	.byte	0x02, 0x4c
        /*0042*/ 	.byte	0x01
	.zero		1


	//----- nvinfo : EIATTR_MERCURY_ISA_VERSION
	.align		4
        /*0044*/ 	.byte	0x03, 0x5f
        /*0046*/ 	.short	0x0101


	//----- nvinfo : EIATTR_VRC_CTA_INIT_COUNT
	.align		4
        /*0048*/ 	.byte	0x02, 0x4a
	.zero		1
	.zero		1


	//----- nvinfo : EIATTR_EXIT_INSTR_OFFSETS
	.align		4
        /*004c*/ 	.byte	0x04, 0x1c
        /*004e*/ 	.short	(.L_85 - .L_84)


	//   ....[0]....
.L_84:
        /*0050*/ 	.word	0x00000290


	//   ....[1]....
        /*0054*/ 	.word	0x00000310


	//----- nvinfo : EIATTR_CBANK_PARAM_SIZE
	.align		4
.L_85:
        /*0058*/ 	.byte	0x03, 0x19
        /*005a*/ 	.short	0x0014


	//----- nvinfo : EIATTR_PARAM_CBANK
	.align		4
        /*005c*/ 	.byte	0x04, 0x0a
        /*005e*/ 	.short	(.L_87 - .L_86)
	.align		4
.L_86:
        /*0060*/ 	.word	index@(.nv.constant0._Z20reduce_shared_kernelPKfPfi)
        /*0064*/ 	.short	0x0380
        /*0066*/ 	.short	0x0014


	//----- nvinfo : EIATTR_SW_WAR
	.align		4
.L_87:
        /*0068*/ 	.byte	0x04, 0x36
        /*006a*/ 	.short	(.L_89 - .L_88)
.L_88:
        /*006c*/ 	.word	0x00000008
.L_89:


//--------------------- .nv.info._Z20reduce_atomic_kernelPKfPfi --------------------------
	.section	.nv.info._Z20reduce_atomic_kernelPKfPfi,"",@"SHT_CUDA_INFO"
	.sectionflags	@""
	.align	4


	//----- nvinfo : EIATTR_CUDA_API_VERSION
	.align		4
        /*0000*/ 	.byte	0x04, 0x37
        /*0002*/ 	.short	(.L_91 - .L_90)
.L_90:
        /*0004*/ 	.word	0x00000082


	//----- nvinfo : EIATTR_KPARAM_INFO
	.align		4
.L_91:
        /*0008*/ 	.byte	0x04, 0x17
        /*000a*/ 	.short	(.L_93 - .L_92)
.L_92:
        /*000c*/ 	.word	0x00000000
        /*0010*/ 	.short	0x0002
        /*0012*/ 	.short	0x0010
        /*0014*/ 	.byte	0x00, 0xf0, 0x11, 0x00


	//----- nvinfo : EIATTR_KPARAM_INFO
	.align		4
.L_93:
        /*0018*/ 	.byte	0x04, 0x17
        /*001a*/ 	.short	(.L_95 - .L_94)
.L_94:
        /*001c*/ 	.word	0x00000000
        /*0020*/ 	.short	0x0001
        /*0022*/ 	.short	0x0008
        /*0024*/ 	.byte	0x00, 0xf5, 0x21, 0x00


	//----- nvinfo : EIATTR_KPARAM_INFO
	.align		4
.L_95:
        /*0028*/ 	.byte	0x04, 0x17
        /*002a*/ 	.short	(.L_97 - .L_96)
.L_96:
        /*002c*/ 	.word	0x00000000
        /*0030*/ 	.short	0x0000
        /*0032*/ 	.short	0x0000
        /*0034*/ 	.byte	0x00, 0xf5, 0x21, 0x00


	//----- nvinfo : EIATTR_SPARSE_MMA_MASK
	.align		4
.L_97:
        /*0038*/ 	.byte	0x03, 0x50
        /*003a*/ 	.short	0x0000


	//----- nvinfo : EIATTR_MAXREG_COUNT
	.align		4
        /*003c*/ 	.byte	0x03, 0x1b
        /*003e*/ 	.short	0x00ff


	//----- nvinfo : EIATTR_MERCURY_ISA_VERSION
	.align		4
        /*0040*/ 	.byte	0x03, 0x5f
        /*0042*/ 	.short	0x0101


	//----- nvinfo : EIATTR_VRC_CTA_INIT_COUNT
	.align		4
        /*0044*/ 	.byte	0x02, 0x4a
	.zero		1
	.zero		1


	//----- nvinfo : EIATTR_EXIT_INSTR_OFFSETS
	.align		4
        /*0048*/ 	.byte	0x04, 0x1c
        /*004a*/ 	.short	(.L_99 - .L_98)


	//   ....[0]....
.L_98:
        /*004c*/ 	.word	0x00000070


	//   ....[1]....
        /*0050*/ 	.word	0x000000e0


	//----- nvinfo : EIATTR_CBANK_PARAM_SIZE
	.align		4
.L_99:
        /*0054*/ 	.byte	0x03, 0x19
        /*0056*/ 	.short	0x0014


	//----- nvinfo : EIATTR_PARAM_CBANK
	.align		4
        /*0058*/ 	.byte	0x04, 0x0a
        /*005a*/ 	.short	(.L_101 - .L_100)
	.align		4
.L_100:
        /*005c*/ 	.word	index@(.nv.constant0._Z20reduce_atomic_kernelPKfPfi)
        /*0060*/ 	.short	0x0380
        /*0062*/ 	.short	0x0014


	//----- nvinfo : EIATTR_SW_WAR
	.align		4
.L_101:
        /*0064*/ 	.byte	0x04, 0x36
        /*0066*/ 	.short	(.L_103 - .L_102)
.L_102:
        /*0068*/ 	.word	0x00000008
.L_103:


//--------------------- .nv.callgraph             --------------------------
	.section	.nv.callgraph,"",@"SHT_CUDA_CALLGRAPH"
	.align	4
	.sectionentsize	8
	.align		4
        /*0000*/ 	.word	0x00000000
	.align		4
        /*0004*/ 	.word	0xffffffff
	.align		4
        /*0008*/ 	.word	0x00000000
	.align		4
        /*000c*/ 	.word	0xfffffffe
	.align		4
        /*0010*/ 	.word	0x00000000
	.align		4
        /*0014*/ 	.word	0xfffffffd
	.align		4
        /*0018*/ 	.word	0x00000000
	.align		4
        /*001c*/ 	.word	0xfffffffc


//--------------------- .text._Z18add_offsets_kernelPfPKfi --------------------------
	.section	.text._Z18add_offsets_kernelPfPKfi,"ax",@progbits
	.align	128
        .global         _Z18add_offsets_kernelPfPKfi
        .type           _Z18add_offsets_kernelPfPKfi,@function
        .size           _Z18add_offsets_kernelPfPKfi,(.L_x_14 - _Z18add_offsets_kernelPfPKfi)
        .other          _Z18add_offsets_kernelPfPKfi,@"STO_CUDA_ENTRY STV_DEFAULT"
_Z18add_offsets_kernelPfPKfi:
.text._Z18add_offsets_kernelPfPKfi:
[----:B------:R-:W-:Y:S01]  /*0000*/  LDC R1, c[0x0][0x37c] ;  /* 0x0000df00ff017b82 */ /* 0x000fe20000000800 */
[----:B------:R-:W0:Y:S01]  /*0010*/  S2R R9, SR_CTAID.X ;  /* 0x0000000000097919 */ /* 0x000e220000002500 */
[----:B------:R-:W0:Y:S01]  /*0020*/  LDCU UR4, c[0x0][0x360] ;  /* 0x00006c00ff0477ac */ /* 0x000e220008000800 */
[----:B------:R-:W0:Y:S01]  /*0030*/  S2R R0, SR_TID.X ;  /* 0x0000000000007919 */ /* 0x000e220000002100 */
[----:B------:R-:W1:Y:S01]  /*0040*/  LDCU UR5, c[0x0][0x390] ;  /* 0x00007200ff0577ac */ /* 0x000e620008000800 */
[----:B0-----:R-:W-:-:S05]  /*0050*/  IMAD R7, R9, UR4, R0 ;  /* 0x0000000409077c24 */ /* 0x001fca000f8e0200 */
[----:B-1----:R-:W-:-:S04]  /*0060*/  ISETP.GE.AND P0, PT, R7, UR5, PT ;  /* 0x0000000507007c0c */ /* 0x002fc8000bf06270 */
[----:B------:R-:W-:-:S13]  /*0070*/  ISETP.EQ.OR P0, PT, R9, RZ, P0 ;  /* 0x000000ff0900720c */ /* 0x000fda0000702670 */
[----:B------:R-:W-:Y:S05]  /*0080*/  @P0 EXIT ;  /* 0x000000000000094d */ /* 0x000fea0003800000 */
[----:B------:R-:W0:Y:S01]  /*0090*/  LDC.64 R2, c[0x0][0x388] ;  /* 0x0000e200ff027b82 */ /* 0x000e220000000a00 */
[----:B------:R-:W1:Y:S01]  /*00a0*/  LDCU.64 UR4, c[0x0][0x358] ;  /* 0x00006b00ff0477ac */ /* 0x000e620008000a00 */
[----:B------:R-:W-:-:S06]  /*00b0*/  IADD3 R9, PT, PT, R9, -0x1, RZ ;  /* 0xffffffff09097810 */ /* 0x000fcc0007ffe0ff */
[----:B------:R-:W2:Y:S01]  /*00c0*/  LDC.64 R4, c[0x0][0x380] ;  /* 0x0000e000ff047b82 */ /* 0x000ea20000000a00 */
[----:B0-----:R-:W-:-:S06]  /*00d0*/  IMAD.WIDE.U32 R2, R9, 0x4, R2 ;  /* 0x0000000409027825 */ /* 0x001fcc00078e0002 */
[----:B-1----:R-:W3:Y:S01]  /*00e0*/  LDG.E R2, desc[UR4][R2.64] ;  /* 0x0000000402027981 */ /* 0x002ee2000c1e1900 */
[----:B--2---:R-:W-:-:S05]  /*00f0*/  IMAD.WIDE R4, R7, 0x4, R4 ;  /* 0x0000000407047825 */ /* 0x004fca00078e0204 */
[----:B------:R-:W3:Y:S02]  /*0100*/  LDG.E R7, desc[UR4][R4.64] ;  /* 0x0000000404077981 */ /* 0x000ee4000c1e1900 */
[----:B---3--:R-:W-:-:S05]  /*0110*/  FADD R7, R2, R7 ;  /* 0x0000000702077221 */ /* 0x008fca0000000000 */
[----:B------:R-:W-:Y:S01]  /*0120*/  STG.E desc[UR4][R4.64], R7 ;  /* 0x0000000704007986 */ /* 0x000fe2000c101904 */
[----:B------:R-:W-:Y:S05]  /*0130*/  EXIT ;  /* 0x000000000000794d */ /* 0x000fea0003800000 */
.L_x_0:
[----:B------:R-:W-:-:S00]  /*0140*/  BRA `(.L_x_0) ;  /* 0xfffffffc00fc7947 */ /* 0x000fc0000383ffff */
[----:B------:R-:W-:-:S00]  /*0150*/  NOP ;  /* 0x0000000000007918 */ /* 0x000fc00000000000 */
        /* <DEDUP_REMOVED lines=10> */
.L_x_14:


//--------------------- .text._Z20scan_blelloch_kernelPKfPfS1_i --------------------------
	.section	.text._Z20scan_blelloch_kernelPKfPfS1_i,"ax",@progbits
	.align	128
        .global         _Z20scan_blelloch_kernelPKfPfS1_i
        .type           _Z20scan_blelloch_kernelPKfPfS1_i,@function
        .size           _Z20scan_blelloch_kernelPKfPfS1_i,(.L_x_15 - _Z20scan_blelloch_kernelPKfPfS1_i)
        .other          _Z20scan_blelloch_kernelPKfPfS1_i,@"STO_CUDA_ENTRY STV_DEFAULT"
_Z20scan_blelloch_kernelPKfPfS1_i:
.text._Z20scan_blelloch_kernelPKfPfS1_i:
[----:B------:R-:W-:Y:S01]  /*0000*/  LDC R1, c[0x0][0x37c] ;  /* 0x0000df00ff017b82 */ /* 0x000fe20000000800 */
[----:B------:R-:W0:Y:S07]  /*0010*/  S2R R3, SR_CTAID.X ;  /* 0x0000000000037919 */ /* 0x000e2e0000002500 */
[----:B------:R-:W0:Y:S01]  /*0020*/  LDC R2, c[0x0][0x360] ;  /* 0x0000d800ff027b82 */ /* 0x000e220000000800 */
[----:B------:R-:W1:Y:S01]  /*0030*/  LDCU UR4, c[0x0][0x398] ;  /* 0x00007300ff0477ac */ /* 0x000e620008000800 */
[----:B------:R-:W-:Y:S01]  /*0040*/  IMAD.MOV.U32 R4, RZ, RZ, RZ ;  /* 0x000000ffff047224 */ /* 0x000fe200078e00ff */
[----:B------:R-:W2:Y:S01]  /*0050*/  S2R R6, SR_TID.X ;  /* 0x0000000000067919 */ /* 0x000ea20000002100 */
[----:B------:R-:W3:Y:S04]  /*0060*/  S2R R12, SR_CgaCtaId ;  /* 0x00000000000c7919 */ /* 0x000ee80000008800 */
[----:B------:R-:W4:Y:S01]  /*0070*/  LDC R8, c[0x0][0x398] ;  /* 0x0000e600ff087b82 */ /* 0x000f220000000800 */
[----:B0-----:R-:W-:-:S04]  /*0080*/  IMAD R0, R3, R2, RZ ;  /* 0x0000000203007224 */ /* 0x001fc800078e02ff */
[----:B--2---:R-:W-:-:S05]  /*0090*/  IMAD.IADD R7, R0, 0x1, R6 ;  /* 0x0000000100077824 */ /* 0x004fca00078e0206 */
[----:B-1----:R-:W-:Y:S01]  /*00a0*/  ISETP.GE.AND P0, PT, R7, UR4, PT ;  /* 0x0000000407007c0c */ /* 0x002fe2000bf06270 */
[----:B------:R-:W0:-:S12]  /*00b0*/  LDCU.64 UR4, c[0x0][0x358] ;  /* 0x00006b00ff0477ac */ /* 0x000e180008000a00 */
[----:B------:R-:W1:Y:S02]  /*00c0*/  @!P0 LDC.64 R10, c[0x0][0x380] ;  /* 0x0000e000ff0a8b82 */ /* 0x000e640000000a00 */
[----:B-1----:R-:W-:-:S05]  /*00d0*/  @!P0 IMAD.WIDE R10, R7, 0x4, R10 ;  /* 0x00000004070a8825 */ /* 0x002fca00078e020a */
[----:B0-----:R-:W2:Y:S01]  /*00e0*/  @!P0 LDG.E.CONSTANT R4, desc[UR4][R10.64] ;  /* 0x000000040a048981 */ /* 0x001ea2000c1e9900 */
[----:B------:R-:W-:Y:S02]  /*00f0*/  MOV R5, 0x400 ;  /* 0x0000040000057802 */ /* 0x000fe40000000f00 */
[----:B------:R-:W-:Y:S02]  /*0100*/  ISETP.GE.U32.AND P3, PT, R2, 0x2, PT ;  /* 0x000000020200780c */ /* 0x000fe40003f66070 */
[----:B---3--:R-:W-:Y:S02]  /*0110*/  LEA R5, R12, R5, 0x18 ;  /* 0x000000050c057211 */ /* 0x008fe400078ec0ff */
[----:B------:R-:W-:Y:S02]  /*0120*/  ISETP.NE.AND P0, PT, R6, RZ, PT ;  /* 0x000000ff0600720c */ /* 0x000fe40003f05270 */
[----:B------:R-:W-:Y:S01]  /*0130*/  ISETP.GE.U32.AND P1, PT, R2, 0x2, PT ;  /* 0x000000020200780c */ /* 0x000fe20003f26070 */
[----:B------:R-:W-:Y:S01]  /*0140*/  IMAD R9, R6, 0x4, R5 ;  /* 0x0000000406097824 */ /* 0x000fe200078e0205 */
[----:B----4-:R-:W-:-:S09]  /*0150*/  ISETP.GE.AND P2, PT, R7, R8, PT ;  /* 0x000000080700720c */ /* 0x010fd20003f46270 */
[----:B------:R-:W-:Y:S01]  /*0160*/  @!P0 IMAD R16, R2, 0x4, R5 ;  /* 0x0000000402108824 */ /* 0x000fe200078e0205 */
[----:B--2---:R0:W-:Y:S01]  /*0170*/  STS [R9], R4 ;  /* 0x0000000409007388 */ /* 0x0041e20000000800 */
[----:B------:R-:W-:Y:S06]  /*0180*/  BAR.SYNC.DEFER_BLOCKING 0x0 ;  /* 0x0000000000007b1d */ /* 0x000fec0000010000 */
[----:B------:R-:W-:Y:S05]  /*0190*/  @!P3 BRA `(.L_x_1) ;  /* 0x00000000003cb947 */ /* 0x000fea0003800000 */
[----:B------:R-:W-:Y:S01]  /*01a0*/  HFMA2 R11, -RZ, RZ, 0, 5.9604644775390625e-08 ;  /* 0x00000001ff0b7431 */ /* 0x000fe200000001ff */
[----:B------:R-:W-:-:S07]  /*01b0*/  LEA R10, R6, 0x2, 0x1 ;  /* 0x00000002060a7811 */ /* 0x000fce00078e08ff */
.L_x_2:
[----:B------:R-:W-:Y:S01]  /*01c0*/  IMAD R12, R10, R11, RZ ;  /* 0x0000000b0a0c7224 */ /* 0x000fe200078e02ff */
[----:B------:R-:W-:Y:S04]  /*01d0*/  BAR.SYNC.DEFER_BLOCKING 0x0 ;  /* 0x0000000000007b1d */ /* 0x000fe80000010000 */
[----:B------:R-:W-:-:S13]  /*01e0*/  ISETP.GT.AND P3, PT, R12, R2, PT ;  /* 0x000000020c00720c */ /* 0x000fda0003f64270 */
[----:B------:R-:W-:-:S04]  /*01f0*/  @!P3 IMAD.IADD R12, R12, 0x1, -R11 ;  /* 0x000000010c0cb824 */ /* 0x000fc800078e0a0b */
[----:B------:R-:W-:-:S04]  /*0200*/  @!P3 IMAD R12, R12, 0x4, R5 ;  /* 0x000000040c0cb824 */ /* 0x000fc800078e0205 */
[C---:B------:R-:W-:Y:S01]  /*0210*/  @!P3 IMAD R13, R11.reuse, 0x4, R12 ;  /* 0x000000040b0db824 */ /* 0x040fe200078e020c */
[----:B------:R-:W-:Y:S01]  /*0220*/  SHF.L.U32 R11, R11, 0x1, RZ ;  /* 0x000000010b0b7819 */ /* 0x000fe200000006ff */
[----:B------:R-:W-:Y:S04]  /*0230*/  @!P3 LDS R12, [R12+-0x4] ;  /* 0xfffffc000c0cb984 */ /* 0x000fe80000000800 */
[----:B------:R-:W1:Y:S02]  /*0240*/  @!P3 LDS R15, [R13+-0x4] ;  /* 0xfffffc000d0fb984 */ /* 0x000e640000000800 */
[----:B-1----:R-:W-:-:S05]  /*0250*/  @!P3 FADD R14, R12, R15 ;  /* 0x0000000f0c0eb221 */ /* 0x002fca0000000000 */
[----:B------:R1:W-:Y:S01]  /*0260*/  @!P3 STS [R13+-0x4], R14 ;  /* 0xfffffc0e0d00b388 */ /* 0x0003e20000000800 */
[----:B------:R-:W-:-:S13]  /*0270*/  ISETP.GE.AND P3, PT, R11, R2, PT ;  /* 0x000000020b00720c */ /* 0x000fda0003f66270 */
[----:B-1----:R-:W-:Y:S05]  /*0280*/  @!P3 BRA `(.L_x_2) ;  /* 0xfffffffc00ccb947 */ /* 0x002fea000383ffff */
.L_x_1:
[----:B------:R-:W-:Y:S06]  /*0290*/  BAR.SYNC.DEFER_BLOCKING 0x0 ;  /* 0x0000000000007b1d */ /* 0x000fec0000010000 */
[----:B------:R1:W-:Y:S01]  /*02a0*/  @!P0 STS [R16+-0x4], RZ ;  /* 0xfffffcff10008388 */ /* 0x0003e20000000800 */
[----:B------:R-:W-:Y:S05]  /*02b0*/  @!P1 BRA `(.L_x_3) ;  /* 0x0000000000449947 */ /* 0x000fea0003800000 */
[----:B------:R-:W-:Y:S01]  /*02c0*/  LEA R18, R6, 0x2, 0x1 ;  /* 0x0000000206127811 */ /* 0x000fe200078e08ff */
[----:B------:R-:W-:-:S07]  /*02d0*/  IMAD.MOV.U32 R10, RZ, RZ, R2 ;  /* 0x000000ffff0a7224 */ /* 0x000fce00078e0002 */
.L_x_4:
[----:B------:R-:W-:Y:S01]  /*02e0*/  SHF.R.U32.HI R15, RZ, 0x1, R10 ;  /* 0x00000001ff0f7819 */ /* 0x000fe2000001160a */
[----:B------:R-:W-:Y:S04]  /*02f0*/  BAR.SYNC.DEFER_BLOCKING 0x0 ;  /* 0x0000000000007b1d */ /* 0x000fe80000010000 */
[----:B------:R-:W-:-:S05]  /*0300*/  IMAD R12, R18, R15, RZ ;  /* 0x0000000f120c7224 */ /* 0x000fca00078e02ff */
[----:B------:R-:W-:-:S13]  /*0310*/  ISETP.GT.U32.AND P0, PT, R12, R2, PT ;  /* 0x000000020c00720c */ /* 0x000fda0003f04070 */
[----:B------:R-:W-:-:S04]  /*0320*/  @!P0 IMAD.IADD R12, R12, 0x1, -R15 ;  /* 0x000000010c0c8824 */ /* 0x000fc800078e0a0f */
[----:B------:R-:W-:-:S05]  /*0330*/  @!P0 IMAD R12, R12, 0x4, R5 ;  /* 0x000000040c0c8824 */ /* 0x000fca00078e0205 */
[----:B------:R-:W-:Y:S01]  /*0340*/  @!P0 LEA R13, R15, R12, 0x2 ;  /* 0x0000000c0f0d8211 */ /* 0x000fe200078e10ff */
[----:B------:R-:W-:Y:S04]  /*0350*/  @!P0 LDS R11, [R12+-0x4] ;  /* 0xfffffc000c0b8984 */ /* 0x000fe80000000800 */
[----:B------:R-:W1:Y:S02]  /*0360*/  @!P0 LDS R14, [R13+-0x4] ;  /* 0xfffffc000d0e8984 */ /* 0x000e640000000800 */
[----:B-1----:R-:W-:Y:S02]  /*0370*/  @!P0 FADD R16, R11, R14 ;  /* 0x0000000e0b108221 */ /* 0x002fe40000000000 */
[----:B------:R2:W-:Y:S04]  /*0380*/  @!P0 STS [R12+-0x4], R14 ;  /* 0xfffffc0e0c008388 */ /* 0x0005e80000000800 */
[----:B------:R2:W-:Y:S01]  /*0390*/  @!P0 STS [R13+-0x4], R16 ;  /* 0xfffffc100d008388 */ /* 0x0005e20000000800 */
[----:B------:R-:W-:Y:S01]  /*03a0*/  ISETP.GT.U32.AND P0, PT, R10, 0x3, PT ;  /* 0x000000030a00780c */ /* 0x000fe20003f04070 */
[----:B------:R-:W-:-:S12]  /*03b0*/  IMAD.MOV.U32 R10, RZ, RZ, R15 ;  /* 0x000000ffff0a7224 */ /* 0x000fd800078e000f */
[----:B--2---:R-:W-:Y:S05]  /*03c0*/  @P0 BRA `(.L_x_4) ;  /* 0xfffffffc00c40947 */ /* 0x004fea000383ffff */
.L_x_3:
[----:B------:R-:W-:Y:S01]  /*03d0*/  BAR.SYNC.DEFER_BLOCKING 0x0 ;  /* 0x0000000000007b1d */ /* 0x000fe20000010000 */
[----:B------:R-:W-:-:S07]  /*03e0*/  ISETP.NE.AND P0, PT, R6, RZ, PT ;  /* 0x000000ff0600720c */ /* 0x000fce0003f05270 */
[----:B------:R-:W2:Y:S01]  /*03f0*/  @!P2 LDC.64 R10, c[0x0][0x388] ;  /* 0x0000e200ff0aab82 */ /* 0x000ea20000000a00 */
[----:B0-----:R-:W0:Y:S01]  /*0400*/  @!P2 LDS R9, [R9] ;  /* 0x000000000909a984 */ /* 0x001e220000000800 */
[----:B--2---:R-:W-:-:S04]  /*0410*/  @!P2 IMAD.WIDE R6, R7, 0x4, R10 ;  /* 0x000000040706a825 */ /* 0x004fc800078e020a */
[----:B0-----:R-:W-:-:S05]  /*0420*/  @!P2 FADD R11, R9, R4 ;  /* 0x00000004090ba221 */ /* 0x001fca0000000000 */
[----:B------:R0:W-:Y:S01]  /*0430*/  @!P2 STG.E desc[UR4][R6.64], R11 ;  /* 0x0000000b0600a986 */ /* 0x0001e2000c101904 */
[----:B------:R-:W-:Y:S05]  /*0440*/  @P0 EXIT ;  /* 0x000000000000094d */ /* 0x000fea0003800000 */
[----:B0-----:R-:W0:Y:S01]  /*0450*/  LDC.64 R6, c[0x0][0x390] ;  /* 0x0000e400ff067b82 */ /* 0x001e220000000a00 */
[----:B------:R-:W-:Y:S01]  /*0460*/  IMAD.IADD R9, R8, 0x1, -R0 ;  /* 0x0000000108097824 */ /* 0x000fe200078e0a00 */
[----:B------:R-:W-:-:S04]  /*0470*/  MOV R11, RZ ;  /* 0x000000ff000b7202 */ /* 0x000fc80000000f00 */
[C---:B------:R-:W-:Y:S02]  /*0480*/  ISETP.NE.AND P0, PT, R9.reuse, RZ, PT ;  /* 0x000000ff0900720c */ /* 0x040fe40003f05270 */
[----:B------:R-:W-:Y:S01]  /*0490*/  VIMNMX.U32 R9, PT, PT, R9, R2, PT ;  /* 0x0000000209097248 */ /* 0x000fe20003fe0000 */
[----:B0-----:R-:W-:-:S10]  /*04a0*/  IMAD.WIDE.U32 R2, R3, 0x4, R6 ;  /* 0x0000000403027825 */ /* 0x001fd400078e0006 */
[----:B------:R-:W-:Y:S05]  /*04b0*/  @!P0 BRA `(.L_x_5) ;  /* 0x0000000000248947 */ /* 0x000fea0003800000 */
[----:B------:R-:W0:Y:S01]  /*04c0*/  LDC.64 R6, c[0x0][0x380] ;  /* 0x0000e000ff067b82 */ /* 0x000e220000000a00 */
[----:B------:R-:W-:-:S04]  /*04d0*/  IADD3 R4, P0, PT, R0, R9, RZ ;  /* 0x0000000900047210 */ /* 0x000fc80007f1e0ff */
[----:B------:R-:W-:Y:S02]  /*04e0*/  LEA.HI.X.SX32 R0, R0, RZ, 0x1, P0 ;  /* 0x000000ff00007211 */ /* 0x000fe400000f0eff */
[----:B0-----:R-:W-:-:S04]  /*04f0*/  LEA R6, P0, R4, R6, 0x2 ;  /* 0x0000000604067211 */ /* 0x001fc800078010ff */
[----:B------:R-:W-:-:S05]  /*0500*/  LEA.HI.X R7, R4, R7, R0, 0x2, P0 ;  /* 0x0000000704077211 */ /* 0x000fca00000f1400 */
[----:B------:R-:W2:Y:S01]  /*0510*/  LDG.E.CONSTANT R6, desc[UR4][R6.64+-0x4] ;  /* 0xfffffc0406067981 */ /* 0x000ea2000c1e9900 */
[----:B------:R-:W-:-:S06]  /*0520*/  IMAD R5, R9, 0x4, R5 ;  /* 0x0000000409057824 */ /* 0x000fcc00078e0205 */
[----:B------:R-:W2:Y:S02]  /*0530*/  LDS R5, [R5+-0x4] ;  /* 0xfffffc0005057984 */ /* 0x000ea40000000800 */
[----:B--2---:R-:W-:-:S07]  /*0540*/  FADD R11, R5, R6 ;  /* 0x00000006050b7221 */ /* 0x004fce0000000000 */
.L_x_5:
[----:B------:R-:W-:Y:S01]  /*0550*/  STG.E desc[UR4][R2.64], R11 ;  /* 0x0000000b02007986 */ /* 0x000fe2000c101904 */
[----:B------:R-:W-:Y:S05]  /*0560*/  EXIT ;  /* 0x000000000000794d */ /* 0x000fea0003800000 */
.L_x_6:
        /* <DEDUP_REMOVED lines=9> */
.L_x_15:


//--------------------- .text._Z18scan_hillis_kernelPKfPfS1_i --------------------------
	.section	.text._Z18scan_hillis_kernelPKfPfS1_i,"ax",@progbits
	.align	128
        .global         _Z18scan_hillis_kernelPKfPfS1_i
        .type           _Z18scan_hillis_kernelPKfPfS1_i,@function
        .size           _Z18scan_hillis_kernelPKfPfS1_i,(.L_x_16 - _Z18scan_hillis_kernelPKfPfS1_i)
        .other          _Z18scan_hillis_kernelPKfPfS1_i,@"STO_CUDA_ENTRY STV_DEFAULT"
_Z18scan_hillis_kernelPKfPfS1_i:
.text._Z18scan_hillis_kernelPKfPfS1_i:
[----:B------:R-:W-:Y:S01]  /*0000*/  LDC R1, c[0x0][0x37c] ;  /* 0x0000df00ff017b82 */ /* 0x000fe20000000800 */
[----:B------:R-:W0:Y:S01]  /*0010*/  S2R R13, SR_CTAID.X ;  /* 0x00000000000d7919 */ /* 0x000e220000002500 */
[----:B------:R-:W0:Y:S01]  /*0020*/  LDCU UR8, c[0x0][0x360] ;  /* 0x00006c00ff0877ac */ /* 0x000e220008000800 */
[----:B------:R-:W-:Y:S01]  /*0030*/  IMAD.MOV.U32 R4, RZ, RZ, RZ ;  /* 0x000000ffff047224 */ /* 0x000fe200078e00ff */
[----:B------:R-:W1:Y:S01]  /*0040*/  S2R R11, SR_TID.X ;  /* 0x00000000000b7919 */ /* 0x000e620000002100 */
[----:B------:R-:W2:Y:S01]  /*0050*/  LDCU UR4, c[0x0][0x398] ;  /* 0x00007300ff0477ac */ /* 0x000ea20008000800 */
[----:B------:R-:W3:Y:S02]  /*0060*/  LDCU.64 UR6, c[0x0][0x358] ;  /* 0x00006b00ff0677ac */ /* 0x000ee40008000a00 */
[----:B------:R-:W4:Y:S01]  /*0070*/  S2UR UR5, SR_CgaCtaId ;  /* 0x00000000000579c3 */ /* 0x000f220000008800 */
[----:B------:R-:W5:Y:S01]  /*0080*/  LDCU UR9, c[0x0][0x398] ;  /* 0x00007300ff0977ac */ /* 0x000f620008000800 */
[----:B0-----:R-:W-:-:S04]  /*0090*/  IMAD R0, R13, UR8, RZ ;  /* 0x000000080d007c24 */ /* 0x001fc8000f8e02ff */
[----:B-1----:R-:W-:-:S05]  /*00a0*/  IMAD.IADD R5, R0, 0x1, R11 ;  /* 0x0000000100057824 */ /* 0x002fca00078e020b */
[----:B--2---:R-:W-:-:S13]  /*00b0*/  ISETP.GE.AND P0, PT, R5, UR4, PT ;  /* 0x0000000405007c0c */ /* 0x004fda000bf06270 */
[----:B------:R-:W0:Y:S02]  /*00c0*/  @!P0 LDC.64 R2, c[0x0][0x380] ;  /* 0x0000e000ff028b82 */ /* 0x000e240000000a00 */
[----:B0-----:R-:W-:-:S05]  /*00d0*/  @!P0 IMAD.WIDE R2, R5, 0x4, R2 ;  /* 0x0000000405028825 */ /* 0x001fca00078e0202 */
[----:B---3--:R-:W2:Y:S01]  /*00e0*/  @!P0 LDG.E.CONSTANT R4, desc[UR6][R2.64] ;  /* 0x0000000602048981 */ /* 0x008ea2000c1e9900 */
[----:B------:R-:W-:Y:S01]  /*00f0*/  UMOV UR4, 0x400 ;  /* 0x0000040000047882 */ /* 0x000fe20000000000 */
[----:B------:R-:W-:Y:S01]  /*0100*/  UISETP.GE.U32.AND UP0, UPT, UR8, 0x2, UPT ;  /* 0x000000020800788c */ /* 0x000fe2000bf06070 */
[----:B-----5:R-:W-:Y:S01]  /*0110*/  ISETP.GE.AND P0, PT, R5, UR9, PT ;  /* 0x0000000905007c0c */ /* 0x020fe2000bf06270 */
[----:B----4-:R-:W-:-:S06]  /*0120*/  ULEA UR4, UR5, UR4, 0x18 ;  /* 0x0000000405047291 */ /* 0x010fcc000f8ec0ff */
[----:B------:R-:W-:-:S05]  /*0130*/  LEA R7, R11, UR4, 0x2 ;  /* 0x000000040b077c11 */ /* 0x000fca000f8e10ff */
[----:B--2---:R0:W-:Y:S01]  /*0140*/  STS [R7], R4 ;  /* 0x0000000407007388 */ /* 0x0041e20000000800 */
[----:B------:R-:W-:Y:S06]  /*0150*/  BAR.SYNC.DEFER_BLOCKING 0x0 ;  /* 0x0000000000007b1d */ /* 0x000fec0000010000 */
[----:B------:R-:W-:Y:S05]  /*0160*/  BRA.U !UP0, `(.L_x_7) ;  /* 0x0000000108387547 */ /* 0x000fea000b800000 */
[----:B------:R-:W-:-:S05]  /*0170*/  UMOV UR5, 0x1 ;  /* 0x0000000100057882 */ /* 0x000fca0000000000 */
.L_x_8:
[----:B------:R-:W-:Y:S01]  /*0180*/  ISETP.GE.U32.AND P1, PT, R11, UR5, PT ;  /* 0x000000050b007c0c */ /* 0x000fe2000bf26070 */
[----:B-1----:R-:W-:-:S12]  /*0190*/  IMAD.MOV.U32 R2, RZ, RZ, RZ ;  /* 0x000000ffff027224 */ /* 0x002fd800078e00ff */
[----:B------:R-:W-:Y:S01]  /*01a0*/  @P1 VIADD R3, R11, -UR5 ;  /* 0x800000050b031c36 */ /* 0x000fe20008000000 */
[----:B------:R-:W-:-:S04]  /*01b0*/  USHF.L.U32 UR5, UR5, 0x1, URZ ;  /* 0x0000000105057899 */ /* 0x000fc800080006ff */
[----:B------:R-:W-:Y:S01]  /*01c0*/  @P1 LEA R3, R3, UR4, 0x2 ;  /* 0x0000000403031c11 */ /* 0x000fe2000f8e10ff */
[----:B------:R-:W-:-:S04]  /*01d0*/  UISETP.GE.U32.AND UP0, UPT, UR5, UR8, UPT ;  /* 0x000000080500728c */ /* 0x000fc8000bf06070 */
[----:B------:R-:W-:Y:S01]  /*01e0*/  @P1 LDS R2, [R3] ;  /* 0x0000000003021984 */ /* 0x000fe20000000800 */
[----:B------:R-:W-:Y:S06]  /*01f0*/  BAR.SYNC.DEFER_BLOCKING 0x0 ;  /* 0x0000000000007b1d */ /* 0x000fec0000010000 */
[----:B------:R-:W1:Y:S02]  /*0200*/  LDS R9, [R7] ;  /* 0x0000000007097984 */ /* 0x000e640000000800 */
[----:B-1----:R-:W-:-:S05]  /*0210*/  FADD R2, R9, R2 ;  /* 0x0000000209027221 */ /* 0x002fca0000000000 */
[----:B------:R1:W-:Y:S01]  /*0220*/  STS [R7], R2 ;  /* 0x0000000207007388 */ /* 0x0003e20000000800 */
[----:B------:R-:W-:Y:S06]  /*0230*/  BAR.SYNC.DEFER_BLOCKING 0x0 ;  /* 0x0000000000007b1d */ /* 0x000fec0000010000 */
[----:B------:R-:W-:Y:S05]  /*0240*/  BRA.U !UP0, `(.L_x_8) ;  /* 0xfffffffd08cc7547 */ /* 0x000fea000b83ffff */
.L_x_7:
[----:B01----:R-:W0:Y:S01]  /*0250*/  @!P0 LDS R7, [R7] ;  /* 0x0000000007078984 */ /* 0x003e220000000800 */
[----:B------:R-:W1:Y:S01]  /*0260*/  @!P0 LDC.64 R2, c[0x0][0x388] ;  /* 0x0000e200ff028b82 */ /* 0x000e620000000a00 */
[----:B------:R-:W-:Y:S01]  /*0270*/  ISETP.NE.AND P1, PT, R11, RZ, PT ;  /* 0x000000ff0b00720c */ /* 0x000fe20003f25270 */
[----:B-1----:R-:W-:-:S05]  /*0280*/  @!P0 IMAD.WIDE R2, R5, 0x4, R2 ;  /* 0x0000000405028825 */ /* 0x002fca00078e0202 */
[----:B0-----:R0:W-:Y:S07]  /*0290*/  @!P0 STG.E desc[UR6][R2.64], R7 ;  /* 0x0000000702008986 */ /* 0x0011ee000c101906 */
[----:B------:R-:W-:Y:S05]  /*02a0*/  @P1 EXIT ;  /* 0x000000000000194d */ /* 0x000fea0003800000 */
[----:B------:R-:W-:Y:S01]  /*02b0*/  IADD3 R0, PT, PT, -R0, UR9, RZ ;  /* 0x0000000900007c10 */ /* 0x000fe2000fffe1ff */
[----:B------:R-:W-:Y:S01]  /*02c0*/  IMAD.MOV.U32 R5, RZ, RZ, RZ ;  /* 0x000000ffff057224 */ /* 0x000fe200078e00ff */
[----:B0-----:R-:W0:Y:S02]  /*02d0*/  LDC.64 R2, c[0x0][0x390] ;  /* 0x0000e400ff027b82 */ /* 0x001e240000000a00 */
[C---:B------:R-:W-:Y:S02]  /*02e0*/  ISETP.NE.AND P0, PT, R0.reuse, RZ, PT ;  /* 0x000000ff0000720c */ /* 0x040fe40003f05270 */
[----:B------:R-:W-:-:S11]  /*02f0*/  VIMNMX.U32 R0, PT, PT, R0, UR8, PT ;  /* 0x0000000800007c48 */ /* 0x000fd6000bfe0000 */
[----:B------:R-:W-:-:S05]  /*0300*/  @P0 LEA R0, R0, UR4, 0x2 ;  /* 0x0000000400000c11 */ /* 0x000fca000f8e10ff */
[----:B------:R-:W1:Y:S01]  /*0310*/  @P0 LDS R5, [R0+-0x4] ;  /* 0xfffffc0000050984 */ /* 0x000e620000000800 */
[----:B0-----:R-:W-:-:S05]  /*0320*/  IMAD.WIDE.U32 R2, R13, 0x4, R2 ;  /* 0x000000040d027825 */ /* 0x001fca00078e0002 */
[----:B-1----:R-:W-:Y:S01]  /*0330*/  STG.E desc[UR6][R2.64], R5 ;  /* 0x0000000502007986 */ /* 0x002fe2000c101906 */
[----:B------:R-:W-:Y:S05]  /*0340*/  EXIT ;  /* 0x000000000000794d */ /* 0x000fea0003800000 */
.L_x_9:
        /* <DEDUP_REMOVED lines=11> */
.L_x_16:


//--------------------- .text._Z20reduce_shared_kernelPKfPfi --------------------------
	.section	.text._Z20reduce_shared_kernelPKfPfi,"ax",@progbits
	.align	128
        .global         _Z20reduce_shared_kernelPKfPfi
        .type           _Z20reduce_shared_kernelPKfPfi,@function
        .size           _Z20reduce_shared_kernelPKfPfi,(.L_x_17 - _Z20reduce_shared_kernelPKfPfi)
        .other          _Z20reduce_shared_kernelPKfPfi,@"STO_CUDA_ENTRY STV_DEFAULT"
_Z20reduce_shared_kernelPKfPfi:
.text._Z20reduce_shared_kernelPKfPfi:
[----:B------:R-:W-:Y:S01]  /*0000*/  LDC R1, c[0x0][0x37c] ;  /* 0x0000df00ff017b82 */ /* 0x000fe20000000800 */
[----:B------:R-:W0:Y:S01]  /*0010*/  S2R R11, SR_CTAID.X ;  /* 0x00000000000b7919 */ /* 0x000e220000002500 */
[----:B------:R-:W0:Y:S01]  /*0020*/  LDCU UR4, c[0x0][0x360] ;  /* 0x00006c00ff0477ac */ /* 0x000e220008000800 */
[----:B------:R-:W1:Y:S01]  /*0030*/  S2R R9, SR_TID.X ;  /* 0x0000000000097919 */ /* 0x000e620000002100 */
[----:B------:R-:W2:Y:S01]  /*0040*/  LDCU UR5, c[0x0][0x390] ;  /* 0x00007200ff0577ac */ /* 0x000ea20008000800 */
[----:B------:R-:W3:Y:S01]  /*0050*/  LDCU.64 UR6, c[0x0][0x358] ;  /* 0x00006b00ff0677ac */ /* 0x000ee20008000a00 */
[----:B0-----:R-:W-:-:S04]  /*0060*/  IMAD R0, R11, UR4, RZ ;  /* 0x000000040b007c24 */ /* 0x001fc8000f8e02ff */
[----:B-1----:R-:W-:Y:S02]  /*0070*/  IMAD R7, R0, 0x2, R9 ;  /* 0x0000000200077824 */ /* 0x002fe400078e0209 */
[----:B------:R-:W-:-:S03]  /*0080*/  IMAD.U32 R0, RZ, RZ, UR4 ;  /* 0x00000004ff007e24 */ /* 0x000fc6000f8e00ff */
[C---:B--2---:R-:W-:Y:S02]  /*0090*/  ISETP.GE.U32.AND P0, PT, R7.reuse, UR5, PT ;  /* 0x0000000507007c0c */ /* 0x044fe4000bf06070 */
[----:B------:R-:W-:-:S04]  /*00a0*/  IADD3 R13, PT, PT, R7, R0, RZ ;  /* 0x00000000070d7210 */ /* 0x000fc80007ffe0ff */
[----:B------:R-:W-:-:S07]  /*00b0*/  ISETP.GE.U32.AND P1, PT, R13, UR5, PT ;  /* 0x000000050d007c0c */ /* 0x000fce000bf26070 */
[----:B------:R-:W0:Y:S08]  /*00c0*/  @!P0 LDC.64 R2, c[0x0][0x380] ;  /* 0x0000e000ff028b82 */ /* 0x000e300000000a00 */
[----:B------:R-:W1:Y:S01]  /*00d0*/  @!P1 LDC.64 R4, c[0x0][0x380] ;  /* 0x0000e000ff049b82 */ /* 0x000e620000000a00 */
[----:B0-----:R-:W-:-:S06]  /*00e0*/  @!P0 IMAD.WIDE.U32 R2, R7, 0x4, R2 ;  /* 0x0000000407028825 */ /* 0x001fcc00078e0002 */
[----:B---3--:R-:W2:Y:S01]  /*00f0*/  @!P0 LDG.E.CONSTANT R2, desc[UR6][R2.64] ;  /* 0x0000000602028981 */ /* 0x008ea2000c1e9900 */
[----:B-1----:R-:W-:-:S06]  /*0100*/  @!P1 IMAD.WIDE.U32 R4, R13, 0x4, R4 ;  /* 0x000000040d049825 */ /* 0x002fcc00078e0004 */
[----:B------:R-:W3:Y:S01]  /*0110*/  @!P1 LDG.E.CONSTANT R5, desc[UR6][R4.64] ;  /* 0x0000000604059981 */ /* 0x000ee2000c1e9900 */
[----:B------:R-:W0:Y:S01]  /*0120*/  S2UR UR5, SR_CgaCtaId ;  /* 0x00000000000579c3 */ /* 0x000e220000008800 */
[----:B------:R-:W-:Y:S01]  /*0130*/  IMAD.MOV.U32 R6, RZ, RZ, RZ ;  /* 0x000000ffff067224 */ /* 0x000fe200078e00ff */
[----:B------:R-:W-:Y:S02]  /*0140*/  UMOV UR4, 0x400 ;  /* 0x0000040000047882 */ /* 0x000fe40000000000 */
[----:B0-----:R-:W-:-:S06]  /*0150*/  ULEA UR4, UR5, UR4, 0x18 ;  /* 0x0000000405047291 */ /* 0x001fcc000f8ec0ff */
[----:B------:R-:W-:Y:S01]  /*0160*/  LEA R7, R9, UR4, 0x2 ;  /* 0x0000000409077c11 */ /* 0x000fe2000f8e10ff */
[----:B--2---:R-:W-:Y:S01]  /*0170*/  @!P0 FADD R6, RZ, R2 ;  /* 0x00000002ff068221 */ /* 0x004fe20000000000 */
[----:B------:R-:W-:-:S03]  /*0180*/  ISETP.GE.U32.AND P0, PT, R0, 0x2, PT ;  /* 0x000000020000780c */ /* 0x000fc60003f06070 */
[----:B---3--:R-:W-:Y:S01]  /*0190*/  @!P1 FADD R6, R6, R5 ;  /* 0x0000000506069221 */ /* 0x008fe20000000000 */
[----:B------:R-:W-:-:S04]  /*01a0*/  ISETP.NE.AND P1, PT, R9, RZ, PT ;  /* 0x000000ff0900720c */ /* 0x000fc80003f25270 */
[----:B------:R0:W-:Y:S01]  /*01b0*/  STS [R7], R6 ;  /* 0x0000000607007388 */ /* 0x0001e20000000800 */
[----:B------:R-:W-:Y:S06]  /*01c0*/  BAR.SYNC.DEFER_BLOCKING 0x0 ;  /* 0x0000000000007b1d */ /* 0x000fec0000010000 */
[----:B------:R-:W-:Y:S05]  /*01d0*/  @!P0 BRA `(.L_x_10) ;  /* 0x00000000002c8947 */ /* 0x000fea0003800000 */
.L_x_11:
[----:B0-----:R-:W-:-:S04]  /*01e0*/  SHF.R.U32.HI R6, RZ, 0x1, R0 ;  /* 0x00000001ff067819 */ /* 0x001fc80000011600 */
[----:B------:R-:W-:-:S13]  /*01f0*/  ISETP.GE.U32.AND P0, PT, R9, R6, PT ;  /* 0x000000060900720c */ /* 0x000fda0003f06070 */
[----:B------:R-:W-:Y:S01]  /*0200*/  @!P0 LEA R2, R6, R7, 0x2 ;  /* 0x0000000706028211 */ /* 0x000fe200078e10ff */
[----:B------:R-:W-:Y:S05]  /*0210*/  @!P0 LDS R3, [R7] ;  /* 0x0000000007038984 */ /* 0x000fea0000000800 */
[----:B------:R-:W0:Y:S02]  /*0220*/  @!P0 LDS R2, [R2] ;  /* 0x0000000002028984 */ /* 0x000e240000000800 */
[----:B0-----:R-:W-:-:S05]  /*0230*/  @!P0 FADD R4, R2, R3 ;  /* 0x0000000302048221 */ /* 0x001fca0000000000 */
[----:B------:R1:W-:Y:S01]  /*0240*/  @!P0 STS [R7], R4 ;  /* 0x0000000407008388 */ /* 0x0003e20000000800 */
[----:B------:R-:W-:Y:S01]  /*0250*/  BAR.SYNC.DEFER_BLOCKING 0x0 ;  /* 0x0000000000007b1d */ /* 0x000fe20000010000 */
[----:B------:R-:W-:Y:S02]  /*0260*/  ISETP.GT.U32.AND P0, PT, R0, 0x3, PT ;  /* 0x000000030000780c */ /* 0x000fe40003f04070 */
[----:B------:R-:W-:-:S11]  /*0270*/  MOV R0, R6 ;  /* 0x0000000600007202 */ /* 0x000fd60000000f00 */
[----:B-1----:R-:W-:Y:S05]  /*0280*/  @P0 BRA `(.L_x_11) ;  /* 0xfffffffc00d40947 */ /* 0x002fea000383ffff */
.L_x_10:
[----:B------:R-:W-:Y:S05]  /*0290*/  @P1 EXIT ;  /* 0x000000000000194d */ /* 0x000fea0003800000 */
[----:B------:R-:W1:Y:S01]  /*02a0*/  S2UR UR5, SR_CgaCtaId ;  /* 0x00000000000579c3 */ /* 0x000e620000008800 */
[----:B------:R-:W-:-:S07]  /*02b0*/  UMOV UR4, 0x400 ;  /* 0x0000040000047882 */ /* 0x000fce0000000000 */
[----:B------:R-:W2:Y:S01]  /*02c0*/  LDC.64 R2, c[0x0][0x388] ;  /* 0x0000e200ff027b82 */ /* 0x000ea20000000a00 */
[----:B-1----:R-:W-:Y:S01]  /*02d0*/  ULEA UR4, UR5, UR4, 0x18 ;  /* 0x0000000405047291 */ /* 0x002fe2000f8ec0ff */
[----:B--2---:R-:W-:-:S08]  /*02e0*/  IMAD.WIDE.U32 R2, R11, 0x4, R2 ;  /* 0x000000040b027825 */ /* 0x004fd000078e0002 */
[----:B------:R-:W1:Y:S04]  /*02f0*/  LDS R5, [UR4] ;  /* 0x00000004ff057984 */ /* 0x000e680008000800 */
[----:B-1----:R-:W-:Y:S01]  /*0300*/  STG.E desc[UR6][R2.64], R5 ;  /* 0x0000000502007986 */ /* 0x002fe2000c101906 */
[----:B------:R-:W-:Y:S05]  /*0310*/  EXIT ;  /* 0x000000000000794d */ /* 0x000fea0003800000 */
.L_x_12:
        /* <DEDUP_REMOVED lines=14> */
.L_x_17:


//--------------------- .text._Z20reduce_atomic_kernelPKfPfi --------------------------
	.section	.text._Z20reduce_atomic_kernelPKfPfi,"ax",@progbits
	.align	128
        .global         _Z20reduce_atomic_kernelPKfPfi
        .type           _Z20reduce_atomic_kernelPKfPfi,@function
        .size           _Z20reduce_atomic_kernelPKfPfi,(.L_x_18 - _Z20reduce_atomic_kernelPKfPfi)
        .other          _Z20reduce_atomic_kernelPKfPfi,@"STO_CUDA_ENTRY STV_DEFAULT"
_Z20reduce_atomic_kernelPKfPfi:
.text._Z20reduce_atomic_kernelPKfPfi:
[----:B------:R-:W-:Y:S01]  /*0000*/  LDC R1, c[0x0][0x37c] ;  /* 0x0000df00ff017b82 */ /* 0x000fe20000000800 */
[----:B------:R-:W0:Y:S07]  /*0010*/  S2R R0, SR_TID.X ;  /* 0x0000000000007919 */ /* 0x000e2e0000002100 */
[----:B------:R-:W0:Y:S01]  /*0020*/  S2UR UR4, SR_CTAID.X ;  /* 0x00000000000479c3 */ /* 0x000e220000002500 */
[----:B------:R-:W1:Y:S07]  /*0030*/  LDCU UR5, c[0x0][0x390] ;  /* 0x00007200ff0577ac */ /* 0x000e6e0008000800 */
[----:B------:R-:W0:Y:S02]  /*0040*/  LDC R5, c[0x0][0x360] ;  /* 0x0000d800ff057b82 */ /* 0x000e240000000800 */
[----:B0-----:R-:W-:-:S05]  /*0050*/  IMAD R5, R5, UR4, R0 ;  /* 0x0000000405057c24 */ /* 0x001fca000f8e0200 */
[----:B-1----:R-:W-:-:S13]  /*0060*/  ISETP.GE.AND P0, PT, R5, UR5, PT ;  /* 0x0000000505007c0c */ /* 0x002fda000bf06270 */
[----:B------:R-:W-:Y:S05]  /*0070*/  @P0 EXIT ;  /* 0x000000000000094d */ /* 0x000fea0003800000 */
[----:B------:R-:W0:Y:S01]  /*0080*/  LDC.64 R2, c[0x0][0x380] ;  /* 0x0000e000ff027b82 */ /* 0x000e220000000a00 */
[----:B------:R-:W1:Y:S01]  /*0090*/  LDCU.64 UR4, c[0x0][0x358] ;  /* 0x00006b00ff0477ac */ /* 0x000e620008000a00 */
[----:B0-----:R-:W-:-:S06]  /*00a0*/  IMAD.WIDE R2, R5, 0x4, R2 ;  /* 0x0000000405027825 */ /* 0x001fcc00078e0202 */
[----:B-1----:R-:W2:Y:S01]  /*00b0*/  LDG.E.CONSTANT R3, desc[UR4][R2.64] ;  /* 0x0000000402037981 */ /* 0x002ea2000c1e9900 */
[----:B------:R-:W2:Y:S03]  /*00c0*/  LDC.64 R4, c[0x0][0x388] ;  /* 0x0000e200ff047b82 */ /* 0x000ea60000000a00 */
[----:B--2---:R-:W-:Y:S01]  /*00d0*/  REDG.E.ADD.F32.FTZ.RN.STRONG.GPU desc[UR4][R4.64], R3 ;  /* 0x00000003040079a6 */ /* 0x004fe2000c12f304 */
[----:B------:R-:W-:Y:S05]  /*00e0*/  EXIT ;  /* 0x000000000000794d */ /* 0x000fea0003800000 */
.L_x_13:
        /* <DEDUP_REMOVED lines=9> */
.L_x_18:


//--------------------- .nv.shared._Z18add_offsets_kernelPfPKfi --------------------------
	.section	.nv.shared._Z18add_offsets_kernelPfPKfi,"aw",@nobits
	.sectionflags	@""
	.align	16
	.zero		1024


//--------------------- .nv.shared.reserved.0     --------------------------
	.section	.nv.shared.reserved.0,"aw",@nobits
	.weak		__nv_reservedSMEM_offset_0_alias
	.size		__nv_reservedSMEM_offset_0_alias, 0, 64
	.other		__nv_reservedSMEM_offset_0_alias,@"STO_CUDA_RESERVED_SHARED STV_DEFAULT"
__nv_reservedSMEM_offset_0_alias:
	.zero		0
	.zero		64


//--------------------- .nv.shared._Z20scan_blelloch_kernelPKfPfS1_i --------------------------
	.section	.nv.shared._Z20scan_blelloch_kernelPKfPfS1_i,"aw",@nobits
	.sectionflags	@""
	.align	16
	.zero		1024


//--------------------- .nv.shared._Z18scan_hillis_kernelPKfPfS1_i --------------------------
	.section	.nv.shared._Z18scan_hillis_kernelPKfPfS1_i,"aw",@nobits
	.sectionflags	@""
	.align	16
	.zero		1024


//--------------------- .nv.shared._Z20reduce_shared_kernelPKfPfi --------------------------
	.section	.nv.shared._Z20reduce_shared_kernelPKfPfi,"aw",@nobits
	.sectionflags	@""
	.align	16
	.zero		1024


//--------------------- .nv.shared._Z20reduce_atomic_kernelPKfPfi --------------------------
	.section	.nv.shared._Z20reduce_atomic_kernelPKfPfi,"aw",@nobits
	.sectionflags	@""
	.align	16
	.zero		1024


//--------------------- .nv.constant0._Z18add_offsets_kernelPfPKfi --------------------------
	.section	.nv.constant0._Z18add_offsets_kernelPfPKfi,"a",@progbits
	.sectionflags	@""
	.align	4
.nv.constant0._Z18add_offsets_kernelPfPKfi:
	.zero		916


//--------------------- .nv.constant0._Z20scan_blelloch_kernelPKfPfS1_i --------------------------
	.section	.nv.constant0._Z20scan_blelloch_kernelPKfPfS1_i,"a",@progbits
	.sectionflags	@""
	.align	4
.nv.constant0._Z20scan_blelloch_kernelPKfPfS1_i:
	.zero		924


//--------------------- .nv.constant0._Z18scan_hillis_kernelPKfPfS1_i --------------------------
	.section	.nv.constant0._Z18scan_hillis_kernelPKfPfS1_i,"a",@progbits
	.sectionflags	@""
	.align	4
.nv.constant0._Z18scan_hillis_kernelPKfPfS1_i:
	.zero		924


//--------------------- .nv.constant0._Z20reduce_shared_kernelPKfPfi --------------------------
	.section	.nv.constant0._Z20reduce_shared_kernelPKfPfi,"a",@progbits
	.sectionflags	@""
	.align	4
.nv.constant0._Z20reduce_shared_kernelPKfPfi:
	.zero		916


//--------------------- .nv.constant0._Z20reduce_atomic_kernelPKfPfi --------------------------
	.section	.nv.constant0._Z20reduce_atomic_kernelPKfPfi,"a",@progbits
	.sectionflags	@""
	.align	4
.nv.constant0._Z20reduce_atomic_kernelPKfPfi:
	.zero		916


//--------------------- SYMBOLS --------------------------

	.type		.nv.reservedSmem.offset0,@object
	.size		.nv.reservedSmem.offset0,0x4
	.type		.nv.reservedSmem.cap,@object
	.size		.nv.reservedSmem.cap,0x4
